	.headerflags	@"EF_CUDA_TEXMODE_UNIFIED EF_CUDA_64BIT_ADDRESS EF_CUDA_SM86 EF_CUDA_VIRTUAL_SM(EF_CUDA_SM86)"
	.elftype	@"ET_EXEC"


//--------------------- .nv.info                  --------------------------
	.section	.nv.info,"",@"SHT_CUDA_INFO"
	.align	4


	//----- nvinfo : EIATTR_REGCOUNT
	.align		4
        /*0000*/ 	.byte	0x04, 0x2f
        /*0002*/ 	.short	(.L_2 - .L_1)
	.align		4
.L_1:
        /*0004*/ 	.word	index@(triton_red_fused__to_copy_add_mean_mul_pow_rsqrt_10)
        /*0008*/ 	.word	0x00000022


	//----- nvinfo : EIATTR_MIN_STACK_SIZE
	.align		4
.L_2:
        /*000c*/ 	.byte	0x04, 0x12
        /*000e*/ 	.short	(.L_4 - .L_3)
	.align		4
.L_3:
        /*0010*/ 	.word	index@(triton_red_fused__to_copy_add_mean_mul_pow_rsqrt_10)
        /*0014*/ 	.word	0x00000000


	//----- nvinfo : EIATTR_FRAME_SIZE
	.align		4
.L_4:
        /*0018*/ 	.byte	0x04, 0x11
        /*001a*/ 	.short	(.L_6 - .L_5)
	.align		4
.L_5:
        /*001c*/ 	.word	index@(triton_red_fused__to_copy_add_mean_mul_pow_rsqrt_10)
        /*0020*/ 	.word	0x00000000


	//----- nvinfo : EIATTR_MIN_STACK_SIZE
	.align		4
.L_6:
        /*0024*/ 	.byte	0x04, 0x12
        /*0026*/ 	.short	(.L_8 - .L_7)
	.align		4
.L_7:
        /*0028*/ 	.word	index@(triton_red_fused__to_copy_add_mean_mul_pow_rsqrt_10)
        /*002c*/ 	.word	0x00000000
.L_8:


//--------------------- .nv.info.triton_red_fused__to_copy_add_mean_mul_pow_rsqrt_10 --------------------------
	.section	.nv.info.triton_red_fused__to_copy_add_mean_mul_pow_rsqrt_10,"",@"SHT_CUDA_INFO"
	.sectionflags	@""
	.align	4


	//----- nvinfo : EIATTR_CUDA_API_VERSION
	.align		4
        /*0000*/ 	.byte	0x04, 0x37
        /*0002*/ 	.short	(.L_10 - .L_9)
.L_9:
        /*0004*/ 	.word	0x0000007c


	//----- nvinfo : EIATTR_SW2861232_WAR
	.align		4
.L_10:
        /*0008*/ 	.byte	0x01, 0x35
	.zero		2


	//----- nvinfo : EIATTR_PARAM_CBANK
	.align		4
        /*000c*/ 	.byte	0x04, 0x0a
        /*000e*/ 	.short	(.L_12 - .L_11)
	.align		4
.L_11:
        /*0010*/ 	.word	index@(.nv.constant0.triton_red_fused__to_copy_add_mean_mul_pow_rsqrt_10)
        /*0014*/ 	.short	0x0160
        /*0016*/ 	.short	0x0038


	//----- nvinfo : EIATTR_CBANK_PARAM_SIZE
	.align		4
.L_12:
        /*0018*/ 	.byte	0x03, 0x19
        /*001a*/ 	.short	0x0038


	//----- nvinfo : EIATTR_KPARAM_INFO
	.align		4
        /*001c*/ 	.byte	0x04, 0x17
        /*001e*/ 	.short	(.L_14 - .L_13)
.L_13:
        /*0020*/ 	.word	0x00000000
        /*0024*/ 	.short	0x0007
        /*0026*/ 	.short	0x0030
        /*0028*/ 	.byte	0x00, 0xf4, 0x21, 0x00


	//----- nvinfo : EIATTR_KPARAM_INFO
	.align		4
.L_14:
        /*002c*/ 	.byte	0x04, 0x17
        /*002e*/ 	.short	(.L_16 - .L_15)
.L_15:
        /*0030*/ 	.word	0x00000000
        /*0034*/ 	.short	0x0006
        /*0036*/ 	.short	0x002c
        /*0038*/ 	.byte	0x00, 0xf0, 0x11, 0x00


	//----- nvinfo : EIATTR_KPARAM_INFO
	.align		4
.L_16:
        /*003c*/ 	.byte	0x04, 0x17
        /*003e*/ 	.short	(.L_18 - .L_17)
.L_17:
        /*0040*/ 	.word	0x00000000
        /*0044*/ 	.short	0x0005
        /*0046*/ 	.short	0x0028
        /*0048*/ 	.byte	0x00, 0xf0, 0x11, 0x00


	//----- nvinfo : EIATTR_KPARAM_INFO
	.align		4
.L_18:
        /*004c*/ 	.byte	0x04, 0x17
        /*004e*/ 	.short	(.L_20 - .L_19)
.L_19:
        /*0050*/ 	.word	0x00000000
        /*0054*/ 	.short	0x0004
        /*0056*/ 	.short	0x0020
        /*0058*/ 	.byte	0x00, 0xf4, 0x21, 0x00


	//----- nvinfo : EIATTR_KPARAM_INFO
	.align		4
.L_20:
        /*005c*/ 	.byte	0x04, 0x17
        /*005e*/ 	.short	(.L_22 - .L_21)
.L_21:
        /*0060*/ 	.word	0x00000000
        /*0064*/ 	.short	0x0003
        /*0066*/ 	.short	0x0018
        /*0068*/ 	.byte	0x00, 0xf4, 0x21, 0x00


	//----- nvinfo : EIATTR_KPARAM_INFO
	.align		4
.L_22:
        /*006c*/ 	.byte	0x04, 0x17
        /*006e*/ 	.short	(.L_24 - .L_23)
.L_23:
        /*0070*/ 	.word	0x00000000
        /*0074*/ 	.short	0x0002
        /*0076*/ 	.short	0x0010
        /*0078*/ 	.byte	0x00, 0xf4, 0x21, 0x00


	//----- nvinfo : EIATTR_KPARAM_INFO
	.align		4
.L_24:
        /*007c*/ 	.byte	0x04, 0x17
        /*007e*/ 	.short	(.L_26 - .L_25)
.L_25:
        /*0080*/ 	.word	0x00000000
        /*0084*/ 	.short	0x0001
        /*0086*/ 	.short	0x0008
        /*0088*/ 	.byte	0x00, 0xf4, 0x21, 0x00


	//----- nvinfo : EIATTR_KPARAM_INFO
	.align		4
.L_26:
        /*008c*/ 	.byte	0x04, 0x17
        /*008e*/ 	.short	(.L_28 - .L_27)
.L_27:
        /*0090*/ 	.word	0x00000000
        /*0094*/ 	.short	0x0000
        /*0096*/ 	.short	0x0000
        /*0098*/ 	.byte	0x00, 0xf4, 0x21, 0x00


	//----- nvinfo : EIATTR_MAXREG_COUNT
	.align		4
.L_28:
        /*009c*/ 	.byte	0x03, 0x1b
        /*009e*/ 	.short	0x0080


	//----- nvinfo : EIATTR_COOP_GROUP_MASK_REGIDS
	.align		4
        /*00a0*/ 	.byte	0x04, 0x29
        /*00a2*/ 	.short	(.L_30 - .L_29)


	//   ....[0]....
.L_29:
        /*00a4*/ 	.word	0xffffffff


	//   ....[1]....
        /*00a8*/ 	.word	0xffffffff


	//   ....[2]....
        /*00ac*/ 	.word	0xffffffff


	//   ....[3]....
        /*00b0*/ 	.word	0xffffffff


	//   ....[4]....
        /*00b4*/ 	.word	0xffffffff


	//   ....[5]....
        /*00b8*/ 	.word	0xffffffff


	//   ....[6]....
        /*00bc*/ 	.word	0xffffffff


	//   ....[7]....
        /*00c0*/ 	.word	0xffffffff


	//   ....[8]....
        /*00c4*/ 	.word	0xffffffff


	//----- nvinfo : EIATTR_COOP_GROUP_INSTR_OFFSETS
	.align		4
.L_30:
        /*00c8*/ 	.byte	0x04, 0x28
        /*00ca*/ 	.short	(.L_32 - .L_31)


	//   ....[0]....
.L_31:
        /*00cc*/ 	.word	0x000005a0


	//   ....[1]....
        /*00d0*/ 	.word	0x000005c0


	//   ....[2]....
        /*00d4*/ 	.word	0x000005e0


	//   ....[3]....
        /*00d8*/ 	.word	0x00000600


	//   ....[4]....
        /*00dc*/ 	.word	0x00000620


	//   ....[5]....
        /*00e0*/ 	.word	0x00000690


	//   ....[6]....
        /*00e4*/ 	.word	0x000006b0


	//   ....[7]....
        /*00e8*/ 	.word	0x000006d0


	//   ....[8]....
        /*00ec*/ 	.word	0x00000700


	//----- nvinfo : EIATTR_EXIT_INSTR_OFFSETS
	.align		4
.L_32:
        /*00f0*/ 	.byte	0x04, 0x1c
        /*00f2*/ 	.short	(.L_34 - .L_33)


	//   ....[0]....
.L_33:
        /*00f4*/ 	.word	0x00000de0


	//   ....[1]....
        /*00f8*/ 	.word	0x00000e00


	//----- nvinfo : EIATTR_REQNTID
	.align		4
.L_34:
        /*00fc*/ 	.byte	0x04, 0x10
        /*00fe*/ 	.short	(.L_36 - .L_35)
.L_35:
        /*0100*/ 	.word	0x00000200
        /*0104*/ 	.word	0x00000001
        /*0108*/ 	.word	0x00000001
.L_36:


//--------------------- .nv.callgraph             --------------------------
	.section	.nv.callgraph,"",@"SHT_CUDA_CALLGRAPH"
	.align	4
	.sectionentsize	8
	.align		4
        /*0000*/ 	.word	0x00000000
	.align		4
        /*0004*/ 	.word	0xffffffff
	.align		4
        /*0008*/ 	.word	0x00000000
	.align		4
        /*000c*/ 	.word	0xfffffffe
	.align		4
        /*0010*/ 	.word	0x00000000
	.align		4
        /*0014*/ 	.word	0xfffffffd
	.align		4
        /*0018*/ 	.word	0x00000000
	.align		4
        /*001c*/ 	.word	0xfffffffc


//--------------------- .nv.rel.action            --------------------------
	.section	.nv.rel.action,"",@"SHT_CUDA_RELOCINFO"
	.align	8
	.sectionentsize	8
        /*0000*/ 	.byte	0x73, 0x00, 0x00, 0x00, 0x00, 0x00, 0x00, 0x00, 0x00, 0x00, 0x00, 0x11, 0x25, 0x00, 0x05, 0x36


//--------------------- .nv.constant4             --------------------------
	.section	.nv.constant4,"a",@progbits
	.align	8
	.align		8
.nv.constant4:
        /*0000*/ 	.dword	_$_str


//--------------------- .nv.constant0.triton_red_fused__to_copy_add_mean_mul_pow_rsqrt_10 --------------------------
	.section	.nv.constant0.triton_red_fused__to_copy_add_mean_mul_pow_rsqrt_10,"a",@progbits
	.sectionflags	@""
	.align	4
.nv.constant0.triton_red_fused__to_copy_add_mean_mul_pow_rsqrt_10:
	.zero		408


//--------------------- .text.triton_red_fused__to_copy_add_mean_mul_pow_rsqrt_10 --------------------------
	.section	.text.triton_red_fused__to_copy_add_mean_mul_pow_rsqrt_10,"ax",@progbits
	.sectionflags	@"SHF_BARRIERS=1"
	.sectioninfo	@"SHI_REGISTERS=34"
	.align	128
        .global         triton_red_fused__to_copy_add_mean_mul_pow_rsqrt_10
        .type           triton_red_fused__to_copy_add_mean_mul_pow_rsqrt_10,@function
        .size           triton_red_fused__to_copy_add_mean_mul_pow_rsqrt_10,(.L_x_1 - triton_red_fused__to_copy_add_mean_mul_pow_rsqrt_10)
        .other          triton_red_fused__to_copy_add_mean_mul_pow_rsqrt_10,@"STO_CUDA_ENTRY STV_DEFAULT"
triton_red_fused__to_copy_add_mean_mul_pow_rsqrt_10:
.text.triton_red_fused__to_copy_add_mean_mul_pow_rsqrt_10:
[----:B------:R-:W-:Y:S02]  /*0000*/  MOV R1, c[0x0][0x28] ;  /* 0x00000a0000017a02 */ /* 0x000fe40000000f00 */
[----:B------:R-:W0:Y:S01]  /*0010*/  S2R R16, SR_TID.X ;  /* 0x0000000000107919 */ /* 0x000e220000002100 */
[----:B------:R-:W-:Y:S01]  /*0020*/  MOV R0, 0x2 ;  /* 0x0000000200007802 */ /* 0x000fe20000000f00 */
[----:B------:R-:W-:Y:S01]  /*0030*/  CS2R R20, SRZ ;  /* 0x0000000000147805 */ /* 0x000fe2000001ff00 */
[----:B------:R-:W-:Y:S01]  /*0040*/  CS2R R22, SRZ ;  /* 0x0000000000167805 */ /* 0x000fe2000001ff00 */
[----:B------:R-:W1:Y:S01]  /*0050*/  S2R R2, SR_CTAID.X ;  /* 0x0000000000027919 */ /* 0x000e620000002500 */
[----:B------:R-:W-:Y:S01]  /*0060*/  ULDC.64 UR4, c[0x0][0x118] ;  /* 0x0000460000047ab9 */ /* 0x000fe20000000a00 */
[----:B0-----:R-:W-:-:S04]  /*0070*/  SHF.L.U32 R19, R16, 0x2, RZ ;  /* 0x0000000210137819 */ /* 0x001fc800000006ff */
[----:B------:R-:W-:Y:S02]  /*0080*/  LOP3.LUT R19, R19, 0x7fc, RZ, 0xc0, !PT ;  /* 0x000007fc13137812 */ /* 0x000fe400078ec0ff */
[----:B-1----:R-:W-:-:S03]  /*0090*/  ISETP.GE.AND P1, PT, R2, 0x200, PT ;  /* 0x000002000200780c */ /* 0x002fc60003f26270 */
[----:B------:R-:W-:-:S04]  /*00a0*/  IMAD R17, R2, 0x1000, R19 ;  /* 0x0000100002117824 */ /* 0x000fc800078e0213 */
[----:B------:R-:W-:-:S04]  /*00b0*/  IMAD.WIDE R4, R17, R0, c[0x0][0x160] ;  /* 0x0000580011047625 */ /* 0x000fc800078e0200 */
[CC--:B------:R-:W-:Y:S01]  /*00c0*/  IMAD.WIDE R2, R17.reuse, R0.reuse, c[0x0][0x168] ;  /* 0x00005a0011027625 */ /* 0x0c0fe200078e0200 */
[----:B------:R-:W-:Y:S01]  /*00d0*/  CS2R R14, SRZ ;  /* 0x00000000000e7805 */ /* 0x000fe2000001ff00 */
[----:B------:R-:W2:Y:S02]  /*00e0*/  @!P1 LDG.E.EL.64 R20, [R4.64] ;  /* 0x0000000404149981 */ /* 0x000ea4000c2e1b00 */
[----:B------:R-:W-:Y:S02]  /*00f0*/  IMAD.WIDE R6, R17, R0, c[0x0][0x170] ;  /* 0x00005c0011067625 */ /* 0x000fe400078e0200 */
[----:B------:R-:W3:Y:S01]  /*0100*/  @!P1 LDG.E.EL.64 R22, [R2.64] ;  /* 0x0000000402169981 */ /* 0x000ee2000c2e1b00 */
[----:B------:R-:W-:Y:S01]  /*0110*/  CS2R R12, SRZ ;  /* 0x00000000000c7805 */ /* 0x000fe2000001ff00 */
[----:B------:R-:W-:Y:S02]  /*0120*/  CS2R R10, SRZ ;  /* 0x00000000000a7805 */ /* 0x000fe4000001ff00 */
[----:B------:R-:W4:Y:S01]  /*0130*/  @!P1 LDG.E.EL.64 R14, [R6.64] ;  /* 0x00000004060e9981 */ /* 0x000f22000c2e1b00 */
[----:B------:R-:W-:-:S03]  /*0140*/  CS2R R8, SRZ ;  /* 0x0000000000087805 */ /* 0x000fc6000001ff00 */
[----:B------:R-:W5:Y:S04]  /*0150*/  @!P1 LDG.E.EL.64 R12, [R2.64+0x1000] ;  /* 0x00100004020c9981 */ /* 0x000f68000c2e1b00 */
[----:B------:R-:W4:Y:S04]  /*0160*/  @!P1 LDG.E.EL.64 R10, [R4.64+0x1000] ;  /* 0x00100004040a9981 */ /* 0x000f28000c2e1b00 */
[----:B------:R-:W5:Y:S01]  /*0170*/  @!P1 LDG.E.EL.64 R8, [R6.64+0x1000] ;  /* 0x0010000406089981 */ /* 0x000f62000c2e1b00 */
[C---:B------:R-:W-:Y:S02]  /*0180*/  LOP3.LUT P0, RZ, R16.reuse, 0x1f, RZ, 0xc0, !PT ;  /* 0x0000001f10ff7812 */ /* 0x040fe4000780c0ff */
[----:B------:R-:W-:-:S02]  /*0190*/  ISETP.GE.AND P2, PT, R16, 0x10, PT ;  /* 0x000000101000780c */ /* 0x000fc40003f46270 */
[----:B--2---:R-:W-:Y:S02]  /*01a0*/  SHF.L.U32 R26, R21, 0x10, RZ ;  /* 0x00000010151a7819 */ /* 0x004fe400000006ff */
[----:B------:R-:W-:Y:S02]  /*01b0*/  PRMT R24, R20, 0x7632, R24 ;  /* 0x0000763214187816 */ /* 0x000fe40000000018 */
[----:B---3--:R-:W-:Y:S01]  /*01c0*/  PRMT R21, R22, 0x7632, R21 ;  /* 0x0000763216157816 */ /* 0x008fe20000000015 */
[----:B------:R-:W-:Y:S01]  /*01d0*/  IMAD.U32 R29, R23, 0x10000, RZ ;  /* 0x00010000171d7824 */ /* 0x000fe200078e00ff */
[----:B------:R-:W-:Y:S02]  /*01e0*/  SHF.L.U32 R20, R20, 0x10, RZ ;  /* 0x0000001014147819 */ /* 0x000fe400000006ff */
[----:B------:R-:W-:Y:S02]  /*01f0*/  SHF.L.U32 R25, R22, 0x10, RZ ;  /* 0x0000001016197819 */ /* 0x000fe400000006ff */
[----:B------:R-:W-:-:S02]  /*0200*/  PRMT R23, R21, 0x7632, R23 ;  /* 0x0000763215177816 */ /* 0x000fc40000000017 */
[----:B------:R-:W-:Y:S01]  /*0210*/  SHF.L.U32 R27, R21, 0x10, RZ ;  /* 0x00000010151b7819 */ /* 0x000fe200000006ff */
[----:B------:R-:W-:Y:S01]  /*0220*/  FADD R22, R26, R29 ;  /* 0x0000001d1a167221 */ /* 0x000fe20000000000 */
[----:B------:R-:W-:Y:S02]  /*0230*/  SHF.L.U32 R24, R24, 0x10, RZ ;  /* 0x0000001018187819 */ /* 0x000fe400000006ff */
[----:B----4-:R-:W-:Y:S01]  /*0240*/  PRMT R21, R14, 0x7632, R21 ;  /* 0x000076320e157816 */ /* 0x010fe20000000015 */
[----:B------:R-:W-:Y:S01]  /*0250*/  FADD R20, R20, R25 ;  /* 0x0000001914147221 */ /* 0x000fe20000000000 */
[C---:B------:R-:W-:Y:S02]  /*0260*/  PRMT R26, R23.reuse, 0x7632, R26 ;  /* 0x00007632171a7816 */ /* 0x040fe4000000001a */
[----:B------:R-:W-:Y:S01]  /*0270*/  SHF.L.U32 R25, R14, 0x10, RZ ;  /* 0x000000100e197819 */ /* 0x000fe200000006ff */
[----:B------:R-:W-:Y:S01]  /*0280*/  IMAD.U32 R14, R23, 0x10000, RZ ;  /* 0x00010000170e7824 */ /* 0x000fe200078e00ff */
[----:B------:R-:W-:Y:S01]  /*0290*/  SHF.L.U32 R31, R15, 0x10, RZ ;  /* 0x000000100f1f7819 */ /* 0x000fe200000006ff */
[----:B------:R-:W-:Y:S01]  /*02a0*/  FADD R24, R24, R27 ;  /* 0x0000001b18187221 */ /* 0x000fe20000000000 */
[----:B------:R-:W-:Y:S01]  /*02b0*/  IMAD.U32 R23, R21, 0x10000, RZ ;  /* 0x0001000015177824 */ /* 0x000fe200078e00ff */
[----:B------:R-:W-:-:S02]  /*02c0*/  SHF.L.U32 R29, R26, 0x10, RZ ;  /* 0x000000101a1d7819 */ /* 0x000fc400000006ff */
[----:B-----5:R-:W-:Y:S01]  /*02d0*/  SHF.L.U32 R27, R12, 0x10, RZ ;  /* 0x000000100c1b7819 */ /* 0x020fe200000006ff */
[----:B------:R-:W-:Y:S01]  /*02e0*/  FADD R21, R31, R22 ;  /* 0x000000161f157221 */ /* 0x000fe20000000000 */
[----:B------:R-:W-:Y:S02]  /*02f0*/  SHF.L.U32 R26, R10, 0x10, RZ ;  /* 0x000000100a1a7819 */ /* 0x000fe400000006ff */
[----:B------:R-:W-:Y:S01]  /*0300*/  PRMT R12, R12, 0x7632, R12 ;  /* 0x000076320c0c7816 */ /* 0x000fe2000000000c */
[----:B------:R-:W-:Y:S01]  /*0310*/  FADD R22, R23, R24 ;  /* 0x0000001817167221 */ /* 0x000fe20000000000 */
[----:B------:R-:W-:Y:S02]  /*0320*/  PRMT R10, R10, 0x7632, R10 ;  /* 0x000076320a0a7816 */ /* 0x000fe4000000000a */
[C---:B------:R-:W-:Y:S02]  /*0330*/  PRMT R15, R11.reuse, 0x7632, R15 ;  /* 0x000076320b0f7816 */ /* 0x040fe4000000000f */
[----:B------:R-:W-:-:S02]  /*0340*/  SHF.L.U32 R24, R11, 0x10, RZ ;  /* 0x000000100b187819 */ /* 0x000fc400000006ff */
[----:B------:R-:W-:Y:S01]  /*0350*/  SHF.L.U32 R11, R12, 0x10, RZ ;  /* 0x000000100c0b7819 */ /* 0x000fe200000006ff */
[----:B------:R-:W-:Y:S01]  /*0360*/  IMAD.U32 R10, R10, 0x10000, RZ ;  /* 0x000100000a0a7824 */ /* 0x000fe200078e00ff */
[----:B------:R-:W-:Y:S01]  /*0370*/  PRMT R12, R8, 0x7632, R12 ;  /* 0x00007632080c7816 */ /* 0x000fe2000000000c */
[----:B------:R-:W-:Y:S01]  /*0380*/  FADD R23, R26, R27 ;  /* 0x0000001b1a177221 */ /* 0x000fe20000000000 */
[----:B------:R-:W-:Y:S01]  /*0390*/  FADD R20, R25, R20 ;  /* 0x0000001419147221 */ /* 0x000fe20000000000 */
[C---:B------:R-:W-:Y:S01]  /*03a0*/  SHF.L.U32 R27, R13.reuse, 0x10, RZ ;  /* 0x000000100d1b7819 */ /* 0x040fe200000006ff */
[----:B------:R-:W-:Y:S01]  /*03b0*/  FADD R11, R10, R11 ;  /* 0x0000000b0a0b7221 */ /* 0x000fe20000000000 */
[----:B------:R-:W-:Y:S01]  /*03c0*/  PRMT R25, R13, 0x7632, R25 ;  /* 0x000076320d197816 */ /* 0x000fe20000000019 */
[----:B------:R-:W-:Y:S01]  /*03d0*/  IMAD.U32 R8, R8, 0x10000, RZ ;  /* 0x0001000008087824 */ /* 0x000fe200078e00ff */
[----:B------:R-:W-:Y:S02]  /*03e0*/  SHF.L.U32 R12, R12, 0x10, RZ ;  /* 0x000000100c0c7819 */ /* 0x000fe400000006ff */
[C---:B------:R-:W-:Y:S01]  /*03f0*/  PRMT R10, R9.reuse, 0x7632, R10 ;  /* 0x00007632090a7816 */ /* 0x040fe2000000000a */
[----:B------:R-:W-:Y:S01]  /*0400*/  FADD R24, R24, R27 ;  /* 0x0000001b18187221 */ /* 0x000fe20000000000 */
[----:B------:R-:W-:Y:S01]  /*0410*/  SHF.L.U32 R9, R9, 0x10, RZ ;  /* 0x0000001009097819 */ /* 0x000fe200000006ff */
[----:B------:R-:W-:Y:S01]  /*0420*/  FADD R8, R8, R23 ;  /* 0x0000001708087221 */ /* 0x000fe20000000000 */
[----:B------:R-:W-:Y:S01]  /*0430*/  SHF.L.U32 R13, R15, 0x10, RZ ;  /* 0x000000100f0d7819 */ /* 0x000fe200000006ff */
[----:B------:R-:W-:Y:S01]  /*0440*/  FADD R11, R12, R11 ;  /* 0x0000000b0c0b7221 */ /* 0x000fe20000000000 */
[----:B------:R-:W-:Y:S01]  /*0450*/  SHF.L.U32 R26, R25, 0x10, RZ ;  /* 0x00000010191a7819 */ /* 0x000fe200000006ff */
[----:B------:R-:W-:Y:S01]  /*0460*/  FADD R24, R9, R24 ;  /* 0x0000001809187221 */ /* 0x000fe20000000000 */
[----:B------:R-:W-:Y:S01]  /*0470*/  PRMT R15, R15, 0x7632, R15 ;  /* 0x000076320f0f7816 */ /* 0x000fe2000000000f */
[----:B------:R-:W-:Y:S01]  /*0480*/  FMUL R9, R8, R8 ;  /* 0x0000000808097220 */ /* 0x000fe20000400000 */
[----:B------:R-:W-:Y:S01]  /*0490*/  SHF.L.U32 R10, R10, 0x10, RZ ;  /* 0x000000100a0a7819 */ /* 0x000fe200000006ff */
[----:B------:R-:W-:Y:S01]  /*04a0*/  FADD R13, R13, R26 ;  /* 0x0000001a0d0d7221 */ /* 0x000fe20000000000 */
[----:B------:R-:W-:Y:S01]  /*04b0*/  FMUL R11, R11, R11 ;  /* 0x0000000b0b0b7220 */ /* 0x000fe20000400000 */
[----:B------:R-:W-:Y:S01]  /*04c0*/  FADD R14, R14, R29 ;  /* 0x0000001d0e0e7221 */ /* 0x000fe20000000000 */
[----:B------:R-:W-:Y:S01]  /*04d0*/  IMAD.U32 R15, R15, 0x10000, RZ ;  /* 0x000100000f0f7824 */ /* 0x000fe200078e00ff */
[----:B------:R-:W-:Y:S01]  /*04e0*/  FADD R10, R10, R13 ;  /* 0x0000000d0a0a7221 */ /* 0x000fe20000000000 */
[----:B------:R-:W-:Y:S01]  /*04f0*/  FMUL R24, R24, R24 ;  /* 0x0000001818187220 */ /* 0x000fe20000400000 */
[----:B------:R-:W-:Y:S01]  /*0500*/  FFMA R20, R20, R20, R9 ;  /* 0x0000001414147223 */ /* 0x000fe20000000009 */
[----:B------:R-:W-:Y:S01]  /*0510*/  FFMA R11, R22, R22, R11 ;  /* 0x00000016160b7223 */ /* 0x000fe2000000000b */
[----:B------:R-:W-:Y:S01]  /*0520*/  FADD R14, R15, R14 ;  /* 0x0000000e0f0e7221 */ /* 0x000fe20000000000 */
[----:B------:R-:W-:Y:S01]  /*0530*/  FFMA R24, R21, R21, R24 ;  /* 0x0000001515187223 */ /* 0x000fe20000000018 */
[----:B------:R-:W-:Y:S01]  /*0540*/  FMUL R9, R10, R10 ;  /* 0x0000000a0a097220 */ /* 0x000fe20000400000 */
[----:B------:R-:W-:-:S03]  /*0550*/  FADD R11, R11, R20 ;  /* 0x000000140b0b7221 */ /* 0x000fc60000000000 */
[----:B------:R-:W-:Y:S01]  /*0560*/  FFMA R9, R14, R14, R9 ;  /* 0x0000000e0e097223 */ /* 0x000fe20000000009 */
[----:B------:R-:W-:-:S04]  /*0570*/  FADD R24, R24, R11 ;  /* 0x0000000b18187221 */ /* 0x000fc80000000000 */
[----:B------:R-:W-:-:S05]  /*0580*/  FADD R9, R9, R24 ;  /* 0x0000001809097221 */ /* 0x000fca0000000000 */
[----:B------:R-:W-:-:S05]  /*0590*/  FSEL R9, R9, RZ, !P1 ;  /* 0x000000ff09097208 */ /* 0x000fca0004800000 */
[----:B------:R-:W0:Y:S02]  /*05a0*/  SHFL.BFLY PT, R8, R9, 0x10, 0x1f ;  /* 0x0e001f0009087f89 */ /* 0x000e2400000e0000 */
[----:B0-----:R-:W-:-:S05]  /*05b0*/  FADD R8, R9, R8 ;  /* 0x0000000809087221 */ /* 0x001fca0000000000 */
[----:B------:R-:W0:Y:S02]  /*05c0*/  SHFL.BFLY PT, R11, R8, 0x8, 0x1f ;  /* 0x0d001f00080b7f89 */ /* 0x000e2400000e0000 */
[----:B0-----:R-:W-:-:S05]  /*05d0*/  FADD R11, R8, R11 ;  /* 0x0000000b080b7221 */ /* 0x001fca0000000000 */
[----:B------:R-:W0:Y:S02]  /*05e0*/  SHFL.BFLY PT, R10, R11, 0x4, 0x1f ;  /* 0x0c801f000b0a7f89 */ /* 0x000e2400000e0000 */
[----:B0-----:R-:W-:-:S05]  /*05f0*/  FADD R10, R11, R10 ;  /* 0x0000000a0b0a7221 */ /* 0x001fca0000000000 */
[----:B------:R-:W0:Y:S02]  /*0600*/  SHFL.BFLY PT, R13, R10, 0x2, 0x1f ;  /* 0x0c401f000a0d7f89 */ /* 0x000e2400000e0000 */
[----:B0-----:R-:W-:-:S05]  /*0610*/  FADD R13, R10, R13 ;  /* 0x0000000d0a0d7221 */ /* 0x001fca0000000000 */
[----:B------:R-:W0:Y:S01]  /*0620*/  SHFL.BFLY PT, R12, R13, 0x1, 0x1f ;  /* 0x0c201f000d0c7f89 */ /* 0x000e2200000e0000 */
[----:B------:R-:W-:-:S04]  /*0630*/  SHF.R.U32.HI R9, RZ, 0x3, R16 ;  /* 0x00000003ff097819 */ /* 0x000fc80000011610 */
[----:B------:R-:W-:Y:S01]  /*0640*/  LOP3.LUT R9, R9, 0x3c, RZ, 0xc0, !PT ;  /* 0x0000003c09097812 */ /* 0x000fe200078ec0ff */
[----:B0-----:R-:W-:-:S05]  /*0650*/  FADD R12, R13, R12 ;  /* 0x0000000c0d0c7221 */ /* 0x001fca0000000000 */
[----:B------:R-:W-:Y:S04]  /*0660*/  @!P0 STS [R9], R12 ;  /* 0x0000000c09008388 */ /* 0x000fe80000000800 */
[----:B------:R-:W-:Y:S06]  /*0670*/  BAR.SYNC.DEFER_BLOCKING 0x0 ;  /* 0x0000000000007b1d */ /* 0x000fec0000010000 */
[----:B------:R-:W0:Y:S04]  /*0680*/  @!P2 LDS R18, [R16.X4] ;  /* 0x000000001012a984 */ /* 0x000e280000004800 */
[----:B0-----:R-:W0:Y:S02]  /*0690*/  SHFL.BFLY PT, R11, R18, 0x8, 0x1f ;  /* 0x0d001f00120b7f89 */ /* 0x001e2400000e0000 */
[----:B0-----:R-:W-:-:S05]  /*06a0*/  FADD R11, R18, R11 ;  /* 0x0000000b120b7221 */ /* 0x001fca0000000000 */
[----:B------:R-:W0:Y:S02]  /*06b0*/  SHFL.BFLY PT, R8, R11, 0x4, 0x1f ;  /* 0x0c801f000b087f89 */ /* 0x000e2400000e0000 */
[----:B0-----:R-:W-:-:S05]  /*06c0*/  FADD R8, R11, R8 ;  /* 0x000000080b087221 */ /* 0x001fca0000000000 */
[----:B------:R-:W0:Y:S01]  /*06d0*/  SHFL.BFLY PT, R13, R8, 0x2, 0x1f ;  /* 0x0c401f00080d7f89 */ /* 0x000e2200000e0000 */
[----:B------:R-:W-:Y:S01]  /*06e0*/  LOP3.LUT P0, RZ, R16, 0xf, RZ, 0xc0, !PT ;  /* 0x0000000f10ff7812 */ /* 0x000fe2000780c0ff */
[----:B0-----:R-:W-:-:S05]  /*06f0*/  FADD R10, R8, R13 ;  /* 0x0000000d080a7221 */ /* 0x001fca0000000000 */
[----:B------:R-:W0:Y:S01]  /*0700*/  SHFL.BFLY PT, R13, R10, 0x1, 0x1f ;  /* 0x0c201f000a0d7f89 */ /* 0x000e2200000e0000 */
[----:B------:R-:W-:Y:S01]  /*0710*/  ISETP.LT.AND P0, PT, R16, 0x10, !P0 ;  /* 0x000000101000780c */ /* 0x000fe20004701270 */
[----:B0-----:R-:W-:-:S12]  /*0720*/  FADD R23, R10, R13 ;  /* 0x0000000d0a177221 */ /* 0x001fd80000000000 */
[----:B------:R0:W-:Y:S04]  /*0730*/  @P0 STS [R16.X4], R23 ;  /* 0x0000001710000388 */ /* 0x0001e80000004800 */
[----:B------:R-:W-:Y:S01]  /*0740*/  BAR.SYNC.DEFER_BLOCKING 0x0 ;  /* 0x0000000000007b1d */ /* 0x000fe20000010000 */
[----:B------:R-:W-:Y:S01]  /*0750*/  CS2R R12, SRZ ;  /* 0x00000000000c7805 */ /* 0x000fe2000001ff00 */
[----:B------:R-:W-:Y:S01]  /*0760*/  CS2R R20, SRZ ;  /* 0x0000000000147805 */ /* 0x000fe2000001ff00 */
[----:B------:R-:W-:Y:S01]  /*0770*/  CS2R R14, SRZ ;  /* 0x00000000000e7805 */ /* 0x000fe2000001ff00 */
[----:B------:R-:W-:-:S03]  /*0780*/  IMAD.WIDE.U32 R8, R19, R0, c[0x0][0x178] ;  /* 0x00005e0013087625 */ /* 0x000fc600078e0000 */
[----:B------:R-:W0:Y:S04]  /*0790*/  @!P1 LDG.E.EF.64 R12, [R4.64] ;  /* 0x00000004040c9981 */ /* 0x000e28000c0e1b00 */
[----:B------:R-:W2:Y:S04]  /*07a0*/  @!P1 LDG.E.EF.64 R20, [R2.64] ;  /* 0x0000000402149981 */ /* 0x000ea8000c0e1b00 */
[----:B------:R-:W3:Y:S04]  /*07b0*/  @!P1 LDG.E.EF.64 R14, [R6.64] ;  /* 0x00000004060e9981 */ /* 0x000ee8000c0e1b00 */
[----:B------:R-:W4:Y:S04]  /*07c0*/  LDG.E.EL.64 R10, [R8.64] ;  /* 0x00000004080a7981 */ /* 0x000f28000c2e1b00 */
[----:B------:R-:W1:Y:S01]  /*07d0*/  LDS R18, [RZ] ;  /* 0x00000000ff127984 */ /* 0x000e620000000800 */
[----:B------:R-:W-:-:S02]  /*07e0*/  MOV R27, 0x39800000 ;  /* 0x39800000001b7802 */ /* 0x000fc40000000f00 */
[C---:B0-----:R-:W-:Y:S02]  /*07f0*/  PRMT R16, R12.reuse, 0x7632, R16 ;  /* 0x000076320c107816 */ /* 0x041fe40000000010 */
[----:B------:R-:W-:Y:S02]  /*0800*/  SHF.L.U32 R12, R12, 0x10, RZ ;  /* 0x000000100c0c7819 */ /* 0x000fe400000006ff */
[----:B--2---:R-:W-:Y:S02]  /*0810*/  SHF.L.U32 R23, R20, 0x10, RZ ;  /* 0x0000001014177819 */ /* 0x004fe400000006ff */
[----:B------:R-:W-:Y:S02]  /*0820*/  SHF.L.U32 R19, R16, 0x10, RZ ;  /* 0x0000001010137819 */ /* 0x000fe400000006ff */
[----:B------:R-:W-:Y:S01]  /*0830*/  SHF.L.U32 R22, R13, 0x10, RZ ;  /* 0x000000100d167819 */ /* 0x000fe200000006ff */
[----:B------:R-:W-:Y:S01]  /*0840*/  FADD R16, R12, R23 ;  /* 0x000000170c107221 */ /* 0x000fe20000000000 */
[----:B-1----:R-:W-:Y:S01]  /*0850*/  FFMA R12, R18, R27, 9.9999999747524270788e-07 ;  /* 0x358637bd120c7423 */ /* 0x002fe2000000001b */
[----:B------:R-:W-:Y:S01]  /*0860*/  PRMT R13, R20, 0x7632, R13 ;  /* 0x00007632140d7816 */ /* 0x000fe2000000000d */
[C---:B------:R-:W-:Y:S01]  /*0870*/  IMAD.U32 R25, R21.reuse, 0x10000, RZ ;  /* 0x0001000015197824 */ /* 0x040fe200078e00ff */
[----:B------:R-:W-:-:S02]  /*0880*/  PRMT R21, R21, 0x7632, R21 ;  /* 0x0000763215157816 */ /* 0x000fc40000000015 */
[C---:B------:R-:W-:Y:S01]  /*0890*/  PRMT R18, R13.reuse, 0x7632, R18 ;  /* 0x000076320d127816 */ /* 0x040fe20000000012 */
[----:B------:R-:W0:Y:S01]  /*08a0*/  MUFU.RSQ R12, R12 ;  /* 0x0000000c000c7308 */ /* 0x000e220000001400 */
[----:B------:R-:W-:Y:S01]  /*08b0*/  SHF.L.U32 R20, R13, 0x10, RZ ;  /* 0x000000100d147819 */ /* 0x000fe200000006ff */
[----:B------:R-:W-:Y:S01]  /*08c0*/  FADD R24, R22, R25 ;  /* 0x0000001916187221 */ /* 0x000fe20000000000 */
[----:B---3--:R-:W-:Y:S01]  /*08d0*/  PRMT R13, R14, 0x7632, R13 ;  /* 0x000076320e0d7816 */ /* 0x008fe2000000000d */
[----:B------:R-:W-:Y:S01]  /*08e0*/  IMAD.U32 R18, R18, 0x10000, RZ ;  /* 0x0001000012127824 */ /* 0x000fe200078e00ff */
[----:B------:R-:W-:Y:S02]  /*08f0*/  PRMT R22, R15, 0x7632, R22 ;  /* 0x000076320f167816 */ /* 0x000fe40000000016 */
[----:B------:R-:W-:Y:S02]  /*0900*/  SHF.L.U32 R21, R21, 0x10, RZ ;  /* 0x0000001015157819 */ /* 0x000fe400000006ff */
[----:B------:R-:W-:Y:S01]  /*0910*/  SHF.L.U32 R15, R15, 0x10, RZ ;  /* 0x000000100f0f7819 */ /* 0x000fe200000006ff */
[----:B------:R-:W-:Y:S01]  /*0920*/  FADD R20, R19, R20 ;  /* 0x0000001413147221 */ /* 0x000fe20000000000 */
[----:B------:R-:W-:Y:S01]  /*0930*/  IMAD.U32 R13, R13, 0x10000, RZ ;  /* 0x000100000d0d7824 */ /* 0x000fe200078e00ff */
[----:B------:R-:W-:Y:S01]  /*0940*/  SHF.L.U32 R19, R14, 0x10, RZ ;  /* 0x000000100e137819 */ /* 0x000fe200000006ff */
[----:B------:R-:W-:Y:S01]  /*0950*/  FADD R21, R18, R21 ;  /* 0x0000001512157221 */ /* 0x000fe20000000000 */
[----:B------:R-:W-:Y:S01]  /*0960*/  SHF.L.U32 R22, R22, 0x10, RZ ;  /* 0x0000001016167819 */ /* 0x000fe200000006ff */
[----:B------:R-:W-:Y:S01]  /*0970*/  FADD R23, R15, R24 ;  /* 0x000000180f177221 */ /* 0x000fe20000000000 */
[----:B------:R-:W-:Y:S01]  /*0980*/  FADD R15, R13, R20 ;  /* 0x000000140d0f7221 */ /* 0x000fe20000000000 */
[----:B----4-:R-:W-:Y:S01]  /*0990*/  PRMT R13, R10, 0x7632, R13 ;  /* 0x000076320a0d7816 */ /* 0x010fe2000000000d */
[----:B------:R-:W-:Y:S01]  /*09a0*/  FADD R19, R19, R16 ;  /* 0x0000001013137221 */ /* 0x000fe20000000000 */
[C---:B------:R-:W-:Y:S01]  /*09b0*/  PRMT R14, R11.reuse, 0x7632, R14 ;  /* 0x000076320b0e7816 */ /* 0x040fe2000000000e */
[----:B------:R-:W-:Y:S01]  /*09c0*/  FADD R21, R22, R21 ;  /* 0x0000001516157221 */ /* 0x000fe20000000000 */
[----:B------:R-:W-:Y:S01]  /*09d0*/  SHF.L.U32 R16, R11, 0x10, RZ ;  /* 0x000000100b107819 */ /* 0x000fe200000006ff */
[----:B------:R-:W-:Y:S01]  /*09e0*/  IMAD.U32 R13, R13, 0x10000, RZ ;  /* 0x000100000d0d7824 */ /* 0x000fe200078e00ff */
[----:B------:R-:W-:Y:S01]  /*09f0*/  SHF.L.U32 R10, R10, 0x10, RZ ;  /* 0x000000100a0a7819 */ /* 0x000fe200000006ff */
[----:B0-----:R-:W-:Y:S01]  /*0a00*/  FMUL R19, R12, R19 ;  /* 0x000000130c137220 */ /* 0x001fe20000400000 */
[----:B------:R-:W-:Y:S01]  /*0a10*/  SHF.L.U32 R11, R14, 0x10, RZ ;  /* 0x000000100e0b7819 */ /* 0x000fe200000006ff */
[C---:B------:R-:W-:Y:S01]  /*0a20*/  FMUL R14, R12.reuse, R15 ;  /* 0x0000000f0c0e7220 */ /* 0x040fe20000400000 */
[C---:B------:R-:W-:Y:S01]  /*0a30*/  FMUL R23, R12.reuse, R23 ;  /* 0x000000170c177220 */ /* 0x040fe20000400000 */
[----:B------:R-:W-:Y:S01]  /*0a40*/  FMUL R18, R12, R21 ;  /* 0x000000150c127220 */ /* 0x000fe20000400000 */
[----:B------:R-:W-:Y:S01]  /*0a50*/  FMUL R10, R10, R19 ;  /* 0x000000130a0a7220 */ /* 0x000fe20000400000 */
[----:B------:R-:W-:Y:S01]  /*0a60*/  FMUL R13, R13, R14 ;  /* 0x0000000e0d0d7220 */ /* 0x000fe20000400000 */
[----:B------:R-:W-:Y:S01]  /*0a70*/  FMUL R16, R16, R23 ;  /* 0x0000001710107220 */ /* 0x000fe20000400000 */
[----:B------:R-:W-:Y:S01]  /*0a80*/  FMUL R11, R11, R18 ;  /* 0x000000120b0b7220 */ /* 0x000fe20000400000 */
[----:B------:R-:W-:Y:S01]  /*0a90*/  CS2R R14, SRZ ;  /* 0x00000000000e7805 */ /* 0x000fe2000001ff00 */
[----:B------:R-:W-:Y:S01]  /*0aa0*/  CS2R R18, SRZ ;  /* 0x0000000000127805 */ /* 0x000fe2000001ff00 */
[----:B------:R-:W-:-:S02]  /*0ab0*/  F2FP.BF16.PACK_AB R22, R13, R10 ;  /* 0x0000000a0d16723e */ /* 0x000fc400000010ff */
[----:B------:R-:W-:Y:S01]  /*0ac0*/  F2FP.BF16.PACK_AB R23, R11, R16 ;  /* 0x000000100b17723e */ /* 0x000fe200000010ff */
[----:B------:R-:W-:-:S05]  /*0ad0*/  IMAD.WIDE R10, R17, R0, c[0x0][0x180] ;  /* 0x00006000110a7625 */ /* 0x000fca00078e0200 */
[----:B------:R0:W-:Y:S04]  /*0ae0*/  @!P1 STG.E.64 [R10.64], R22 ;  /* 0x000000160a009986 */ /* 0x0001e8000c101b04 */
[----:B------:R-:W2:Y:S04]  /*0af0*/  @!P1 LDG.E.EF.64 R14, [R4.64+0x1000] ;  /* 0x00100004040e9981 */ /* 0x000ea8000c0e1b00 */
[----:B------:R-:W3:Y:S01]  /*0b00*/  @!P1 LDG.E.EF.64 R18, [R2.64+0x1000] ;  /* 0x0010000402129981 */ /* 0x000ee2000c0e1b00 */
[----:B------:R-:W-:-:S03]  /*0b10*/  CS2R R16, SRZ ;  /* 0x0000000000107805 */ /* 0x000fc6000001ff00 */
[----:B------:R-:W4:Y:S04]  /*0b20*/  LDG.E.EL.64 R8, [R8.64+0x1000] ;  /* 0x0010000408087981 */ /* 0x000f28000c2e1b00 */
[----:B------:R-:W5:Y:S01]  /*0b30*/  @!P1 LDG.E.EF.64 R16, [R6.64+0x1000] ;  /* 0x0010000406109981 */ /* 0x000f62000c0e1b00 */
[----:B--2---:R-:W-:Y:S02]  /*0b40*/  PRMT R0, R14, 0x7632, R0 ;  /* 0x000076320e007816 */ /* 0x004fe40000000000 */
[----:B---3--:R-:W-:Y:S02]  /*0b50*/  PRMT R13, R18, 0x7632, R13 ;  /* 0x00007632120d7816 */ /* 0x008fe4000000000d */
[----:B------:R-:W-:Y:S02]  /*0b60*/  SHF.L.U32 R0, R0, 0x10, RZ ;  /* 0x0000001000007819 */ /* 0x000fe400000006ff */
[----:B------:R-:W-:-:S02]  /*0b70*/  SHF.L.U32 R13, R13, 0x10, RZ ;  /* 0x000000100d0d7819 */ /* 0x000fc400000006ff */
[----:B------:R-:W-:Y:S02]  /*0b80*/  SHF.L.U32 R20, R15, 0x10, RZ ;  /* 0x000000100f147819 */ /* 0x000fe400000006ff */
[----:B------:R-:W-:Y:S02]  /*0b90*/  SHF.L.U32 R5, R19, 0x10, RZ ;  /* 0x0000001013057819 */ /* 0x000fe400000006ff */
[----:B------:R-:W-:Y:S02]  /*0ba0*/  PRMT R15, R15, 0x7632, R15 ;  /* 0x000076320f0f7816 */ /* 0x000fe4000000000f */
[----:B------:R-:W-:Y:S01]  /*0bb0*/  PRMT R19, R19, 0x7632, R19 ;  /* 0x0000763213137816 */ /* 0x000fe20000000013 */
[----:B------:R-:W-:Y:S01]  /*0bc0*/  FADD R13, R0, R13 ;  /* 0x0000000d000d7221 */ /* 0x000fe20000000000 */
[----:B-----5:R-:W-:Y:S01]  /*0bd0*/  PRMT R0, R16, 0x7632, R0 ;  /* 0x0000763210007816 */ /* 0x020fe20000000000 */
[----:B------:R-:W-:Y:S01]  /*0be0*/  IMAD.U32 R15, R15, 0x10000, RZ ;  /* 0x000100000f0f7824 */ /* 0x000fe200078e00ff */
[----:B------:R-:W-:-:S02]  /*0bf0*/  PRMT R3, R17, 0x7632, R3 ;  /* 0x0000763211037816 */ /* 0x000fc40000000003 */
[----:B------:R-:W-:Y:S01]  /*0c00*/  SHF.L.U32 R2, R19, 0x10, RZ ;  /* 0x0000001013027819 */ /* 0x000fe200000006ff */
[----:B------:R-:W-:Y:S01]  /*0c10*/  IMAD.U32 R21, R18, 0x10000, RZ ;  /* 0x0001000012157824 */ /* 0x000fe200078e00ff */
[----:B------:R-:W-:Y:S01]  /*0c20*/  SHF.L.U32 R14, R14, 0x10, RZ ;  /* 0x000000100e0e7819 */ /* 0x000fe200000006ff */
[----:B------:R-:W-:Y:S01]  /*0c30*/  IMAD.U32 R3, R3, 0x10000, RZ ;  /* 0x0001000003037824 */ /* 0x000fe200078e00ff */
[----:B------:R-:W-:Y:S01]  /*0c40*/  SHF.L.U32 R0, R0, 0x10, RZ ;  /* 0x0000001000007819 */ /* 0x000fe200000006ff */
[----:B------:R-:W-:Y:S01]  /*0c50*/  FADD R2, R15, R2 ;  /* 0x000000020f027221 */ /* 0x000fe20000000000 */
[----:B------:R-:W-:Y:S01]  /*0c60*/  SHF.L.U32 R16, R16, 0x10, RZ ;  /* 0x0000001010107819 */ /* 0x000fe200000006ff */
[----:B------:R-:W-:Y:S01]  /*0c70*/  FADD R21, R14, R21 ;  /* 0x000000150e157221 */ /* 0x000fe20000000000 */
[----:B------:R-:W-:Y:S01]  /*0c80*/  SHF.L.U32 R17, R17, 0x10, RZ ;  /* 0x0000001011117819 */ /* 0x000fe200000006ff */
[----:B------:R-:W-:Y:S01]  /*0c90*/  FADD R20, R20, R5 ;  /* 0x0000000514147221 */ /* 0x000fe20000000000 */
[----:B------:R-:W-:Y:S01]  /*0ca0*/  FADD R13, R0, R13 ;  /* 0x0000000d000d7221 */ /* 0x000fe20000000000 */
[----:B------:R-:W-:Y:S01]  /*0cb0*/  FADD R3, R3, R2 ;  /* 0x0000000203037221 */ /* 0x000fe20000000000 */
[----:B----4-:R-:W-:Y:S01]  /*0cc0*/  PRMT R0, R8, 0x7632, R0 ;  /* 0x0000763208007816 */ /* 0x010fe20000000000 */
[----:B------:R-:W-:Y:S01]  /*0cd0*/  FADD R21, R16, R21 ;  /* 0x0000001510157221 */ /* 0x000fe20000000000 */
[----:B------:R-:W-:Y:S01]  /*0ce0*/  PRMT R2, R9, 0x7632, R2 ;  /* 0x0000763209027816 */ /* 0x000fe20000000002 */
[----:B------:R-:W-:Y:S01]  /*0cf0*/  FADD R17, R17, R20 ;  /* 0x0000001411117221 */ /* 0x000fe20000000000 */
[----:B------:R-:W-:Y:S01]  /*0d00*/  SHF.L.U32 R8, R8, 0x10, RZ ;  /* 0x0000001008087819 */ /* 0x000fe200000006ff */
[C---:B------:R-:W-:Y:S01]  /*0d10*/  FMUL R21, R12.reuse, R21 ;  /* 0x000000150c157220 */ /* 0x040fe20000400000 */
[----:B------:R-:W-:Y:S01]  /*0d20*/  SHF.L.U32 R9, R9, 0x10, RZ ;  /* 0x0000001009097819 */ /* 0x000fe200000006ff */
[----:B------:R-:W-:Y:S01]  /*0d30*/  FMUL R4, R12, R17 ;  /* 0x000000110c047220 */ /* 0x000fe20000400000 */
[----:B------:R-:W-:Y:S01]  /*0d40*/  SHF.L.U32 R0, R0, 0x10, RZ ;  /* 0x0000001000007819 */ /* 0x000fe200000006ff */
[----:B------:R-:W-:Y:S01]  /*0d50*/  FMUL R13, R12, R13 ;  /* 0x0000000d0c0d7220 */ /* 0x000fe20000400000 */
[----:B------:R-:W-:Y:S01]  /*0d60*/  SHF.L.U32 R2, R2, 0x10, RZ ;  /* 0x0000001002027819 */ /* 0x000fe200000006ff */
[----:B------:R-:W-:Y:S01]  /*0d70*/  FMUL R3, R12, R3 ;  /* 0x000000030c037220 */ /* 0x000fe20000400000 */
[----:B------:R-:W-:Y:S01]  /*0d80*/  FMUL R8, R8, R21 ;  /* 0x0000001508087220 */ /* 0x000fe20000400000 */
[----:B------:R-:W-:Y:S01]  /*0d90*/  FMUL R4, R9, R4 ;  /* 0x0000000409047220 */ /* 0x000fe20000400000 */
[----:B------:R-:W-:Y:S01]  /*0da0*/  FMUL R13, R0, R13 ;  /* 0x0000000d000d7220 */ /* 0x000fe20000400000 */
[----:B------:R-:W-:-:S04]  /*0db0*/  FMUL R3, R2, R3 ;  /* 0x0000000302037220 */ /* 0x000fc80000400000 */
[----:B------:R-:W-:Y:S02]  /*0dc0*/  F2FP.BF16.PACK_AB R2, R13, R8 ;  /* 0x000000080d02723e */ /* 0x000fe400000010ff */
[----:B------:R-:W-:Y:S01]  /*0dd0*/  F2FP.BF16.PACK_AB R3, R3, R4 ;  /* 0x000000040303723e */ /* 0x000fe200000010ff */
[----:B------:R-:W-:Y:S06]  /*0de0*/  @P1 EXIT ;  /* 0x000000000000194d */ /* 0x000fec0003800000 */
[----:B0-----:R-:W-:Y:S01]  /*0df0*/  STG.E.64 [R10.64+0x1000], R2 ;  /* 0x001000020a007986 */ /* 0x001fe2000c101b04 */
[----:B------:R-:W-:Y:S05]  /*0e00*/  EXIT ;  /* 0x000000000000794d */ /* 0x000fea0003800000 */
.L_x_0:
[----:B------:R-:W-:-:S00]  /*0e10*/  BRA `(.L_x_0) ;  /* 0xfffffff000007947 */ /* 0x000fc0000383ffff */
[----:B------:R-:W-:-:S00]  /*0e20*/  NOP ;  /* 0x0000000000007918 */ /* 0x000fc00000000000 */
        /* <DEDUP_REMOVED lines=13> */
.L_x_1:


//--------------------- .nv.global.init           --------------------------
	.section	.nv.global.init,"aw",@progbits
.nv.global.init:
	.type		_$_str,@object
	.size		_$_str,(.L_0 - _$_str)
_$_str:
        /*0000*/ 	.byte	0x5f, 0x5f, 0x43, 0x55, 0x44, 0x41, 0x5f, 0x46, 0x54, 0x5a, 0x00
.L_0:


//--------------------- .nv.shared.triton_red_fused__to_copy_add_mean_mul_pow_rsqrt_10 --------------------------
	.section	.nv.shared.triton_red_fused__to_copy_add_mean_mul_pow_rsqrt_10,"aw",@nobits
	.sectionflags	@""
	.align	16
